//
// Generated by NVIDIA NVVM Compiler
//
// Compiler Build ID: CL-36424714
// Cuda compilation tools, release 13.0, V13.0.88
// Based on NVVM 20.0.0
//

.version 9.0
.target sm_100
.address_size 64

	// .globl	_Z19createFourSubImagesPjS_ii

.visible .entry _Z19createFourSubImagesPjS_ii(
	.param .u64 .ptr .align 1 _Z19createFourSubImagesPjS_ii_param_0,
	.param .u64 .ptr .align 1 _Z19createFourSubImagesPjS_ii_param_1,
	.param .u32 _Z19createFourSubImagesPjS_ii_param_2,
	.param .u32 _Z19createFourSubImagesPjS_ii_param_3
)
{
	.reg .pred 	%p<4>;
	.reg .b32 	%r<44>;
	.reg .b32 	%f<7>;
	.reg .b64 	%rd<15>;

	ld.param.u64 	%rd1, [_Z19createFourSubImagesPjS_ii_param_0];
	ld.param.u64 	%rd2, [_Z19createFourSubImagesPjS_ii_param_1];
	ld.param.u32 	%r3, [_Z19createFourSubImagesPjS_ii_param_2];
	ld.param.u32 	%r5, [_Z19createFourSubImagesPjS_ii_param_3];
	mov.u32 	%r6, %ctaid.x;
	mov.u32 	%r7, %ntid.x;
	mov.u32 	%r8, %tid.x;
	mad.lo.s32 	%r1, %r6, %r7, %r8;
	mov.u32 	%r9, %ctaid.y;
	mov.u32 	%r10, %ntid.y;
	mov.u32 	%r11, %tid.y;
	mad.lo.s32 	%r12, %r9, %r10, %r11;
	setp.ge.s32 	%p1, %r1, %r3;
	setp.ge.s32 	%p2, %r12, %r5;
	or.pred  	%p3, %p1, %p2;
	@%p3 bra 	$L__BB0_2;
	cvta.to.global.u64 	%rd3, %rd1;
	cvta.to.global.u64 	%rd4, %rd2;
	mad.lo.s32 	%r13, %r3, %r12, %r1;
	mul.lo.s32 	%r14, %r13, 3;
	mul.wide.s32 	%rd5, %r14, 4;
	add.s64 	%rd6, %rd3, %rd5;
	ld.global.u32 	%r15, [%rd6];
	cvt.rn.f32.u32 	%f1, %r15;
	ld.global.u32 	%r16, [%rd6+4];
	cvt.rn.f32.u32 	%f2, %r16;
	ld.global.u32 	%r17, [%rd6+8];
	cvt.rn.f32.u32 	%f3, %r17;
	mul.f32 	%f4, %f2, 0f3F1645A2;
	fma.rn.f32 	%f5, %f1, 0f3E991687, %f4;
	fma.rn.f32 	%f6, %f3, 0f3DE978D5, %f5;
	shr.u32 	%r18, %r12, 1;
	mul.lo.s32 	%r19, %r18, %r3;
	shr.u32 	%r20, %r1, 31;
	add.s32 	%r21, %r1, %r20;
	shr.s32 	%r22, %r21, 1;
	mul.lo.s32 	%r23, %r22, 3;
	mad.lo.s32 	%r24, %r19, 3, %r23;
	cvt.rzi.u32.f32 	%r25, %f6;
	and.b32  	%r26, %r25, 255;
	mul.wide.s32 	%rd7, %r24, 4;
	add.s64 	%rd8, %rd4, %rd7;
	st.global.u32 	[%rd8+8], %r26;
	st.global.u32 	[%rd8+4], %r26;
	st.global.u32 	[%rd8], %r26;
	shr.u32 	%r27, %r5, 1;
	add.s32 	%r28, %r27, %r18;
	mul.lo.s32 	%r29, %r3, %r28;
	mad.lo.s32 	%r30, %r29, 3, %r23;
	ld.global.u32 	%r31, [%rd6];
	mul.wide.s32 	%rd9, %r30, 4;
	add.s64 	%rd10, %rd4, %rd9;
	st.global.u32 	[%rd10], %r31;
	ld.global.u32 	%r32, [%rd6+4];
	st.global.u32 	[%rd10+4], %r32;
	mov.b32 	%r33, 255;
	st.global.u32 	[%rd10+8], %r33;
	shr.u32 	%r34, %r3, 31;
	add.s32 	%r35, %r3, %r34;
	shr.s32 	%r36, %r35, 1;
	mul.lo.s32 	%r37, %r36, 3;
	add.s32 	%r38, %r30, %r37;
	ld.global.u32 	%r39, [%rd6];
	mul.wide.s32 	%rd11, %r38, 4;
	add.s64 	%rd12, %rd4, %rd11;
	st.global.u32 	[%rd12], %r39;
	st.global.u32 	[%rd12+4], %r33;
	ld.global.u32 	%r40, [%rd6+8];
	st.global.u32 	[%rd12+8], %r40;
	add.s32 	%r41, %r24, %r37;
	mul.wide.s32 	%rd13, %r41, 4;
	add.s64 	%rd14, %rd4, %rd13;
	st.global.u32 	[%rd14], %r33;
	ld.global.u32 	%r42, [%rd6+4];
	st.global.u32 	[%rd14+4], %r42;
	ld.global.u32 	%r43, [%rd6+8];
	st.global.u32 	[%rd14+8], %r43;
$L__BB0_2:
	ret;

}


// ===== COMPILED SASS (sm_100) =====

	.target	sm_100

	.elftype	@"ET_EXEC"


//--------------------- .note.nv.tkinfo           --------------------------
	.section	.note.nv.tkinfo,"",@"SHT_NOTE"
	.sectionflags	@"SHF_NOTE_NV_TKINFO"
	.tkinfo
        /*0018*/ 	.word	0x00000002
        /*0030*/ 	.string	""
        /*0030*/ 	.string	"ptxas"
        /*0030*/ 	.string	"Cuda compilation tools, release 13.0, V13.0.88"
        /*0030*/ 	.string	"Build cuda_13.0.r13.0/compiler.36424714_0"
        /*0030*/ 	.string	"-arch sm_100 -m 64 "



//--------------------- .note.nv.cuinfo           --------------------------
	.section	.note.nv.cuinfo,"",@"SHT_NOTE"
	.sectionflags	@"SHF_NOTE_NV_CUINFO"
        /*0018*/ 	.short	0x0002
        /*001a*/ 	.short	0x0064
        /*001c*/ 	.short	0x0082
	.zero		2


//--------------------- .nv.info                  --------------------------
	.section	.nv.info,"",@"SHT_CUDA_INFO"
	.align	4


	//----- nvinfo : EIATTR_REGCOUNT
	.align		4
        /*0000*/ 	.byte	0x04, 0x2f
        /*0002*/ 	.short	(.L_1 - .L_0)
	.align		4
.L_0:
        /*0004*/ 	.word	index@(_Z19createFourSubImagesPjS_ii)
        /*0008*/ 	.word	0x0000001a


	//----- nvinfo : EIATTR_FRAME_SIZE
	.align		4
.L_1:
        /*000c*/ 	.byte	0x04, 0x11
        /*000e*/ 	.short	(.L_3 - .L_2)
	.align		4
.L_2:
        /*0010*/ 	.word	index@(_Z19createFourSubImagesPjS_ii)
        /*0014*/ 	.word	0x00000000


	//----- nvinfo : EIATTR_MIN_STACK_SIZE
	.align		4
.L_3:
        /*0018*/ 	.byte	0x04, 0x12
        /*001a*/ 	.short	(.L_5 - .L_4)
	.align		4
.L_4:
        /*001c*/ 	.word	index@(_Z19createFourSubImagesPjS_ii)
        /*0020*/ 	.word	0x00000000
.L_5:


//--------------------- .nv.compat                --------------------------
	.section	.nv.compat,"",@"SHT_CUDA_COMPAT_INFO"
	.align	4
        /*0000*/ 	.byte	0x02, 0x09, 0x00, 0x00, 0x02, 0x02, 0x01, 0x00, 0x02, 0x05, 0x05, 0x00, 0x03, 0x07, 0x01, 0x01
        /*0010*/ 	.byte	0x02, 0x03, 0x00, 0x00, 0x02, 0x06, 0x01, 0x00, 0x04, 0x0b, 0x08, 0x00, 0x09, 0x00, 0x00, 0x00
        /*0020*/ 	.byte	0x00, 0x00, 0x00, 0x00


//--------------------- .nv.info._Z19createFourSubImagesPjS_ii --------------------------
	.section	.nv.info._Z19createFourSubImagesPjS_ii,"",@"SHT_CUDA_INFO"
	.sectionflags	@""
	.align	4


	//----- nvinfo : EIATTR_CUDA_API_VERSION
	.align		4
        /*0000*/ 	.byte	0x04, 0x37
        /*0002*/ 	.short	(.L_7 - .L_6)
.L_6:
        /*0004*/ 	.word	0x00000082


	//----- nvinfo : EIATTR_KPARAM_INFO
	.align		4
.L_7:
        /*0008*/ 	.byte	0x04, 0x17
        /*000a*/ 	.short	(.L_9 - .L_8)
.L_8:
        /*000c*/ 	.word	0x00000000
        /*0010*/ 	.short	0x0003
        /*0012*/ 	.short	0x0014
        /*0014*/ 	.byte	0x00, 0xf0, 0x11, 0x00


	//----- nvinfo : EIATTR_KPARAM_INFO
	.align		4
.L_9:
        /*0018*/ 	.byte	0x04, 0x17
        /*001a*/ 	.short	(.L_11 - .L_10)
.L_10:
        /*001c*/ 	.word	0x00000000
        /*0020*/ 	.short	0x0002
        /*0022*/ 	.short	0x0010
        /*0024*/ 	.byte	0x00, 0xf0, 0x11, 0x00


	//----- nvinfo : EIATTR_KPARAM_INFO
	.align		4
.L_11:
        /*0028*/ 	.byte	0x04, 0x17
        /*002a*/ 	.short	(.L_13 - .L_12)
.L_12:
        /*002c*/ 	.word	0x00000000
        /*0030*/ 	.short	0x0001
        /*0032*/ 	.short	0x0008
        /*0034*/ 	.byte	0x00, 0xf5, 0x21, 0x00


	//----- nvinfo : EIATTR_KPARAM_INFO
	.align		4
.L_13:
        /*0038*/ 	.byte	0x04, 0x17
        /*003a*/ 	.short	(.L_15 - .L_14)
.L_14:
        /*003c*/ 	.word	0x00000000
        /*0040*/ 	.short	0x0000
        /*0042*/ 	.short	0x0000
        /*0044*/ 	.byte	0x00, 0xf5, 0x21, 0x00


	//----- nvinfo : EIATTR_SPARSE_MMA_MASK
	.align		4
.L_15:
        /*0048*/ 	.byte	0x03, 0x50
        /*004a*/ 	.short	0x0000


	//----- nvinfo : EIATTR_MAXREG_COUNT
	.align		4
        /*004c*/ 	.byte	0x03, 0x1b
        /*004e*/ 	.short	0x00ff


	//----- nvinfo : EIATTR_MERCURY_ISA_VERSION
	.align		4
        /*0050*/ 	.byte	0x03, 0x5f
        /*0052*/ 	.short	0x0101


	//----- nvinfo : EIATTR_VRC_CTA_INIT_COUNT
	.align		4
        /*0054*/ 	.byte	0x02, 0x4a
	.zero		1
	.zero		1


	//----- nvinfo : EIATTR_EXIT_INSTR_OFFSETS
	.align		4
        /*0058*/ 	.byte	0x04, 0x1c
        /*005a*/ 	.short	(.L_17 - .L_16)


	//   ....[0]....
.L_16:
        /*005c*/ 	.word	0x000000c0


	//   ....[1]....
        /*0060*/ 	.word	0x00000410


	//----- nvinfo : EIATTR_CBANK_PARAM_SIZE
	.align		4
.L_17:
        /*0064*/ 	.byte	0x03, 0x19
        /*0066*/ 	.short	0x0018


	//----- nvinfo : EIATTR_PARAM_CBANK
	.align		4
        /*0068*/ 	.byte	0x04, 0x0a
        /*006a*/ 	.short	(.L_19 - .L_18)
	.align		4
.L_18:
        /*006c*/ 	.word	index@(.nv.constant0._Z19createFourSubImagesPjS_ii)
        /*0070*/ 	.short	0x0380
        /*0072*/ 	.short	0x0018


	//----- nvinfo : EIATTR_SW_WAR
	.align		4
.L_19:
        /*0074*/ 	.byte	0x04, 0x36
        /*0076*/ 	.short	(.L_21 - .L_20)
.L_20:
        /*0078*/ 	.word	0x00000008
.L_21:


//--------------------- .nv.callgraph             --------------------------
	.section	.nv.callgraph,"",@"SHT_CUDA_CALLGRAPH"
	.align	4
	.sectionentsize	8
	.align		4
        /*0000*/ 	.word	0x00000000
	.align		4
        /*0004*/ 	.word	0xffffffff
	.align		4
        /*0008*/ 	.word	0x00000000
	.align		4
        /*000c*/ 	.word	0xfffffffe
	.align		4
        /*0010*/ 	.word	0x00000000
	.align		4
        /*0014*/ 	.word	0xfffffffd
	.align		4
        /*0018*/ 	.word	0x00000000
	.align		4
        /*001c*/ 	.word	0xfffffffc


//--------------------- .text._Z19createFourSubImagesPjS_ii --------------------------
	.section	.text._Z19createFourSubImagesPjS_ii,"ax",@progbits
	.align	128
        .global         _Z19createFourSubImagesPjS_ii
        .type           _Z19createFourSubImagesPjS_ii,@function
        .size           _Z19createFourSubImagesPjS_ii,(.L_x_1 - _Z19createFourSubImagesPjS_ii)
        .other          _Z19createFourSubImagesPjS_ii,@"STO_CUDA_ENTRY STV_DEFAULT"
_Z19createFourSubImagesPjS_ii:
.text._Z19createFourSubImagesPjS_ii:
[----:B------:R-:W-:Y:S01]  /*0000*/  LDC R1, c[0x0][0x37c] ;  /* 0x0000df00ff017b82 */ /* 0x000fe20000000800 */
[----:B------:R-:W0:Y:S07]  /*0010*/  S2R R5, SR_TID.Y ;  /* 0x0000000000057919 */ /* 0x000e2e0000002200 */
[----:B------:R-:W1:Y:S01]  /*0020*/  LDC R9, c[0x0][0x360] ;  /* 0x0000d800ff097b82 */ /* 0x000e620000000800 */
[----:B------:R-:W1:Y:S07]  /*0030*/  S2R R4, SR_TID.X ;  /* 0x0000000000047919 */ /* 0x000e6e0000002100 */
[----:B------:R-:W0:Y:S08]  /*0040*/  S2UR UR5, SR_CTAID.Y ;  /* 0x00000000000579c3 */ /* 0x000e300000002600 */
[----:B------:R-:W0:Y:S08]  /*0050*/  LDC R0, c[0x0][0x364] ;  /* 0x0000d900ff007b82 */ /* 0x000e300000000800 */
[----:B------:R-:W1:Y:S08]  /*0060*/  S2UR UR4, SR_CTAID.X ;  /* 0x00000000000479c3 */ /* 0x000e700000002500 */
[----:B------:R-:W2:Y:S01]  /*0070*/  LDC.64 R2, c[0x0][0x390] ;  /* 0x0000e400ff027b82 */ /* 0x000ea20000000a00 */
[----:B0-----:R-:W-:-:S02]  /*0080*/  IMAD R0, R0, UR5, R5 ;  /* 0x0000000500007c24 */ /* 0x001fc4000f8e0205 */
[----:B-1----:R-:W-:-:S03]  /*0090*/  IMAD R9, R9, UR4, R4 ;  /* 0x0000000409097c24 */ /* 0x002fc6000f8e0204 */
[----:B--2---:R-:W-:-:S04]  /*00a0*/  ISETP.GE.AND P0, PT, R0, R3, PT ;  /* 0x000000030000720c */ /* 0x004fc80003f06270 */
[----:B------:R-:W-:-:S13]  /*00b0*/  ISETP.GE.OR P0, PT, R9, R2, P0 ;  /* 0x000000020900720c */ /* 0x000fda0000706670 */
[----:B------:R-:W-:Y:S05]  /*00c0*/  @P0 EXIT ;  /* 0x000000000000094d */ /* 0x000fea0003800000 */
[----:B------:R-:W0:Y:S01]  /*00d0*/  LDC.64 R4, c[0x0][0x380] ;  /* 0x0000e000ff047b82 */ /* 0x000e220000000a00 */
[----:B------:R-:W1:Y:S01]  /*00e0*/  LDCU.64 UR4, c[0x0][0x358] ;  /* 0x00006b00ff0477ac */ /* 0x000e620008000a00 */
[----:B------:R-:W-:-:S05]  /*00f0*/  IMAD R6, R0, R2, R9 ;  /* 0x0000000200067224 */ /* 0x000fca00078e0209 */
[----:B------:R-:W-:-:S05]  /*0100*/  LEA R7, R6, R6, 0x1 ;  /* 0x0000000606077211 */ /* 0x000fca00078e08ff */
[----:B0-----:R-:W-:-:S05]  /*0110*/  IMAD.WIDE R4, R7, 0x4, R4 ;  /* 0x0000000407047825 */ /* 0x001fca00078e0204 */
[----:B-1----:R-:W2:Y:S04]  /*0120*/  LDG.E R7, desc[UR4][R4.64+0x4] ;  /* 0x0000040404077981 */ /* 0x002ea8000c1e1900 */
[----:B------:R-:W3:Y:S04]  /*0130*/  LDG.E R6, desc[UR4][R4.64] ;  /* 0x0000000404067981 */ /* 0x000ee8000c1e1900 */
[----:B------:R-:W4:Y:S01]  /*0140*/  LDG.E R10, desc[UR4][R4.64+0x8] ;  /* 0x00000804040a7981 */ /* 0x000f22000c1e1900 */
[----:B------:R-:W-:Y:S01]  /*0150*/  LEA.HI R9, R9, R9, RZ, 0x1 ;  /* 0x0000000909097211 */ /* 0x000fe200078f08ff */
[----:B------:R-:W-:Y:S01]  /*0160*/  IMAD R12, R2, 0x3, RZ ;  /* 0x00000003020c7824 */ /* 0x000fe200078e02ff */
[----:B------:R-:W-:-:S02]  /*0170*/  SHF.R.U32.HI R0, RZ, 0x1, R0 ;  /* 0x00000001ff007819 */ /* 0x000fc40000011600 */
[----:B------:R-:W-:Y:S02]  /*0180*/  SHF.R.S32.HI R9, RZ, 0x1, R9 ;  /* 0x00000001ff097819 */ /* 0x000fe40000011409 */
[----:B--2---:R-:W-:Y:S02]  /*0190*/  I2FP.F32.U32 R7, R7 ;  /* 0x0000000700077245 */ /* 0x004fe40000201000 */
[----:B---3--:R-:W-:-:S03]  /*01a0*/  I2FP.F32.U32 R8, R6 ;  /* 0x0000000600087245 */ /* 0x008fc60000201000 */
[----:B------:R-:W-:Y:S02]  /*01b0*/  FMUL R11, R7, 0.58700001239776611328 ;  /* 0x3f1645a2070b7820 */ /* 0x000fe40000400000 */
[----:B------:R-:W0:Y:S01]  /*01c0*/  LDC.64 R6, c[0x0][0x388] ;  /* 0x0000e200ff067b82 */ /* 0x000e220000000a00 */
[----:B----4-:R-:W-:Y:S01]  /*01d0*/  I2FP.F32.U32 R10, R10 ;  /* 0x0000000a000a7245 */ /* 0x010fe20000201000 */
[----:B------:R-:W-:-:S04]  /*01e0*/  FFMA R11, R8, 0.29899999499320983887, R11 ;  /* 0x3e991687080b7823 */ /* 0x000fc8000000000b */
[----:B------:R-:W-:Y:S01]  /*01f0*/  FFMA R10, R10, 0.11400000005960464478, R11 ;  /* 0x3de978d50a0a7823 */ /* 0x000fe2000000000b */
[----:B------:R-:W-:-:S05]  /*0200*/  LEA R11, R9, R9, 0x1 ;  /* 0x00000009090b7211 */ /* 0x000fca00078e08ff */
[----:B------:R-:W1:Y:S01]  /*0210*/  F2I.U32.TRUNC.NTZ R10, R10 ;  /* 0x0000000a000a7305 */ /* 0x000e62000020f000 */
[----:B------:R-:W-:-:S04]  /*0220*/  IMAD R13, R0, R12, R11 ;  /* 0x0000000c000d7224 */ /* 0x000fc800078e020b */
[----:B0-----:R-:W-:Y:S01]  /*0230*/  IMAD.WIDE R8, R13, 0x4, R6 ;  /* 0x000000040d087825 */ /* 0x001fe200078e0206 */
[----:B-1----:R-:W-:-:S05]  /*0240*/  LOP3.LUT R15, R10, 0xff, RZ, 0xc0, !PT ;  /* 0x000000ff0a0f7812 */ /* 0x002fca00078ec0ff */
[----:B------:R-:W-:Y:S04]  /*0250*/  STG.E desc[UR4][R8.64+0x8], R15 ;  /* 0x0000080f08007986 */ /* 0x000fe8000c101904 */
[----:B------:R-:W-:Y:S04]  /*0260*/  STG.E desc[UR4][R8.64+0x4], R15 ;  /* 0x0000040f08007986 */ /* 0x000fe8000c101904 */
[----:B------:R0:W-:Y:S04]  /*0270*/  STG.E desc[UR4][R8.64], R15 ;  /* 0x0000000f08007986 */ /* 0x0001e8000c101904 */
[----:B------:R-:W2:Y:S01]  /*0280*/  LDG.E R17, desc[UR4][R4.64] ;  /* 0x0000000404117981 */ /* 0x000ea2000c1e1900 */
[----:B------:R-:W-:-:S05]  /*0290*/  LEA.HI R0, R3, R0, RZ, 0x1f ;  /* 0x0000000003007211 */ /* 0x000fca00078ff8ff */
[----:B------:R-:W-:-:S04]  /*02a0*/  IMAD R3, R0, R12, R11 ;  /* 0x0000000c00037224 */ /* 0x000fc800078e020b */
[----:B------:R-:W-:-:S05]  /*02b0*/  IMAD.WIDE R10, R3, 0x4, R6 ;  /* 0x00000004030a7825 */ /* 0x000fca00078e0206 */
[----:B--2---:R-:W-:Y:S04]  /*02c0*/  STG.E desc[UR4][R10.64], R17 ;  /* 0x000000110a007986 */ /* 0x004fe8000c101904 */
[----:B------:R-:W2:Y:S01]  /*02d0*/  LDG.E R19, desc[UR4][R4.64+0x4] ;  /* 0x0000040404137981 */ /* 0x000ea2000c1e1900 */
[----:B------:R-:W-:-:S05]  /*02e0*/  HFMA2 R23, -RZ, RZ, 0, 1.5199184417724609375e-05 ;  /* 0x000000ffff177431 */ /* 0x000fca00000001ff */
[----:B------:R-:W-:Y:S01]  /*02f0*/  STG.E desc[UR4][R10.64+0x8], R23 ;  /* 0x000008170a007986 */ /* 0x000fe2000c101904 */
[----:B------:R-:W-:-:S04]  /*0300*/  LEA.HI R2, R2, R2, RZ, 0x1 ;  /* 0x0000000202027211 */ /* 0x000fc800078f08ff */
[----:B------:R-:W-:Y:S01]  /*0310*/  SHF.R.S32.HI R0, RZ, 0x1, R2 ;  /* 0x00000001ff007819 */ /* 0x000fe20000011402 */
[----:B--2---:R1:W-:Y:S04]  /*0320*/  STG.E desc[UR4][R10.64+0x4], R19 ;  /* 0x000004130a007986 */ /* 0x0043e8000c101904 */
[----:B------:R-:W2:Y:S01]  /*0330*/  LDG.E R21, desc[UR4][R4.64] ;  /* 0x0000000404157981 */ /* 0x000ea2000c1e1900 */
[----:B------:R-:W-:-:S04]  /*0340*/  IMAD R3, R0, 0x3, R3 ;  /* 0x0000000300037824 */ /* 0x000fc800078e0203 */
[----:B------:R-:W-:-:S05]  /*0350*/  IMAD.WIDE R2, R3, 0x4, R6 ;  /* 0x0000000403027825 */ /* 0x000fca00078e0206 */
[----:B------:R-:W-:Y:S04]  /*0360*/  STG.E desc[UR4][R2.64+0x4], R23 ;  /* 0x0000041702007986 */ /* 0x000fe8000c101904 */
[----:B--2---:R-:W-:Y:S04]  /*0370*/  STG.E desc[UR4][R2.64], R21 ;  /* 0x0000001502007986 */ /* 0x004fe8000c101904 */
[----:B0-----:R-:W2:Y:S01]  /*0380*/  LDG.E R9, desc[UR4][R4.64+0x8] ;  /* 0x0000080404097981 */ /* 0x001ea2000c1e1900 */
[----:B------:R-:W-:-:S04]  /*0390*/  IMAD R13, R0, 0x3, R13 ;  /* 0x00000003000d7824 */ /* 0x000fc800078e020d */
[----:B------:R-:W-:Y:S01]  /*03a0*/  IMAD.WIDE R6, R13, 0x4, R6 ;  /* 0x000000040d067825 */ /* 0x000fe200078e0206 */
[----:B--2---:R-:W-:Y:S04]  /*03b0*/  STG.E desc[UR4][R2.64+0x8], R9 ;  /* 0x0000080902007986 */ /* 0x004fe8000c101904 */
[----:B------:R-:W-:Y:S04]  /*03c0*/  STG.E desc[UR4][R6.64], R23 ;  /* 0x0000001706007986 */ /* 0x000fe8000c101904 */
[----:B-1----:R-:W2:Y:S04]  /*03d0*/  LDG.E R11, desc[UR4][R4.64+0x4] ;  /* 0x00000404040b7981 */ /* 0x002ea8000c1e1900 */
[----:B--2---:R-:W-:Y:S04]  /*03e0*/  STG.E desc[UR4][R6.64+0x4], R11 ;  /* 0x0000040b06007986 */ /* 0x004fe8000c101904 */
[----:B------:R-:W2:Y:S04]  /*03f0*/  LDG.E R13, desc[UR4][R4.64+0x8] ;  /* 0x00000804040d7981 */ /* 0x000ea8000c1e1900 */
[----:B--2---:R-:W-:Y:S01]  /*0400*/  STG.E desc[UR4][R6.64+0x8], R13 ;  /* 0x0000080d06007986 */ /* 0x004fe2000c101904 */
[----:B------:R-:W-:Y:S05]  /*0410*/  EXIT ;  /* 0x000000000000794d */ /* 0x000fea0003800000 */
.L_x_0:
[----:B------:R-:W-:-:S00]  /*0420*/  BRA `(.L_x_0) ;  /* 0xfffffffc00fc7947 */ /* 0x000fc0000383ffff */
[----:B------:R-:W-:-:S00]  /*0430*/  NOP ;  /* 0x0000000000007918 */ /* 0x000fc00000000000 */
        /* <DEDUP_REMOVED lines=12> */
.L_x_1:


//--------------------- .nv.shared.reserved.0     --------------------------
	.section	.nv.shared.reserved.0,"aw",@nobits
	.weak		__nv_reservedSMEM_offset_0_alias
	.size		__nv_reservedSMEM_offset_0_alias, 0, 64
	.other		__nv_reservedSMEM_offset_0_alias,@"STO_CUDA_RESERVED_SHARED STV_DEFAULT"
__nv_reservedSMEM_offset_0_alias:
	.zero		0
	.zero		64


//--------------------- .nv.constant0._Z19createFourSubImagesPjS_ii --------------------------
	.section	.nv.constant0._Z19createFourSubImagesPjS_ii,"a",@progbits
	.sectionflags	@""
	.align	4
.nv.constant0._Z19createFourSubImagesPjS_ii:
	.zero		920


//--------------------- SYMBOLS --------------------------

	.type		.nv.reservedSmem.offset0,@object
	.size		.nv.reservedSmem.offset0,0x4
